	.headerflags	@"EF_CUDA_TEXMODE_UNIFIED EF_CUDA_64BIT_ADDRESS EF_CUDA_ACCELERATORS EF_CUDA_SM90 EF_CUDA_VIRTUAL_SM(EF_CUDA_SM90)"
	.elftype	@"ET_EXEC"


//--------------------- .nv.info                  --------------------------
	.section	.nv.info,"",@"SHT_CUDA_INFO"
	.align	4


	//----- nvinfo : EIATTR_REGCOUNT
	.align		4
        /*0000*/ 	.byte	0x04, 0x2f
        /*0002*/ 	.short	(.L_1 - .L_0)
	.align		4
.L_0:
        /*0004*/ 	.word	index@(triton_poi_fused_convolution_div_max_pool2d_with_indices_relu_sub_39)
        /*0008*/ 	.word	0x0000001d


	//----- nvinfo : EIATTR_MIN_STACK_SIZE
	.align		4
.L_1:
        /*000c*/ 	.byte	0x04, 0x12
        /*000e*/ 	.short	(.L_3 - .L_2)
	.align		4
.L_2:
        /*0010*/ 	.word	index@(triton_poi_fused_convolution_div_max_pool2d_with_indices_relu_sub_39)
        /*0014*/ 	.word	0x00000000


	//----- nvinfo : EIATTR_FRAME_SIZE
	.align		4
.L_3:
        /*0018*/ 	.byte	0x04, 0x11
        /*001a*/ 	.short	(.L_5 - .L_4)
	.align		4
.L_4:
        /*001c*/ 	.word	index@(triton_poi_fused_convolution_div_max_pool2d_with_indices_relu_sub_39)
        /*0020*/ 	.word	0x00000000


	//----- nvinfo : EIATTR_MIN_STACK_SIZE
	.align		4
.L_5:
        /*0024*/ 	.byte	0x04, 0x12
        /*0026*/ 	.short	(.L_7 - .L_6)
	.align		4
.L_6:
        /*0028*/ 	.word	index@(triton_poi_fused_convolution_div_max_pool2d_with_indices_relu_sub_39)
        /*002c*/ 	.word	0x00000000
.L_7:


//--------------------- .nv.info.triton_poi_fused_convolution_div_max_pool2d_with_indices_relu_sub_39 --------------------------
	.section	.nv.info.triton_poi_fused_convolution_div_max_pool2d_with_indices_relu_sub_39,"",@"SHT_CUDA_INFO"
	.sectionflags	@""
	.align	4


	//----- nvinfo : EIATTR_CUDA_API_VERSION
	.align		4
        /*0000*/ 	.byte	0x04, 0x37
        /*0002*/ 	.short	(.L_9 - .L_8)
.L_8:
        /*0004*/ 	.word	0x0000007c


	//----- nvinfo : EIATTR_KPARAM_INFO
	.align		4
.L_9:
        /*0008*/ 	.byte	0x04, 0x17
        /*000a*/ 	.short	(.L_11 - .L_10)
.L_10:
        /*000c*/ 	.word	0x00000000
        /*0010*/ 	.short	0x0004
        /*0012*/ 	.short	0x001c
        /*0014*/ 	.byte	0x00, 0xf0, 0x11, 0x00


	//----- nvinfo : EIATTR_KPARAM_INFO
	.align		4
.L_11:
        /*0018*/ 	.byte	0x04, 0x17
        /*001a*/ 	.short	(.L_13 - .L_12)
.L_12:
        /*001c*/ 	.word	0x00000000
        /*0020*/ 	.short	0x0003
        /*0022*/ 	.short	0x0018
        /*0024*/ 	.byte	0x00, 0xf0, 0x11, 0x00


	//----- nvinfo : EIATTR_KPARAM_INFO
	.align		4
.L_13:
        /*0028*/ 	.byte	0x04, 0x17
        /*002a*/ 	.short	(.L_15 - .L_14)
.L_14:
        /*002c*/ 	.word	0x00000000
        /*0030*/ 	.short	0x0002
        /*0032*/ 	.short	0x0010
        /*0034*/ 	.byte	0x00, 0xf4, 0x21, 0x00


	//----- nvinfo : EIATTR_KPARAM_INFO
	.align		4
.L_15:
        /*0038*/ 	.byte	0x04, 0x17
        /*003a*/ 	.short	(.L_17 - .L_16)
.L_16:
        /*003c*/ 	.word	0x00000000
        /*0040*/ 	.short	0x0001
        /*0042*/ 	.short	0x0008
        /*0044*/ 	.byte	0x00, 0xf4, 0x21, 0x00


	//----- nvinfo : EIATTR_KPARAM_INFO
	.align		4
.L_17:
        /*0048*/ 	.byte	0x04, 0x17
        /*004a*/ 	.short	(.L_19 - .L_18)
.L_18:
        /*004c*/ 	.word	0x00000000
        /*0050*/ 	.short	0x0000
        /*0052*/ 	.short	0x0000
        /*0054*/ 	.byte	0x00, 0xf4, 0x21, 0x00


	//----- nvinfo : EIATTR_SPARSE_MMA_MASK
	.align		4
.L_19:
        /*0058*/ 	.byte	0x03, 0x50
        /*005a*/ 	.short	0x0000


	//----- nvinfo : EIATTR_MAXREG_COUNT
	.align		4
        /*005c*/ 	.byte	0x03, 0x1b
        /*005e*/ 	.short	0x00ff


	//----- nvinfo : EIATTR_EXIT_INSTR_OFFSETS
	.align		4
        /*0060*/ 	.byte	0x04, 0x1c
        /*0062*/ 	.short	(.L_21 - .L_20)


	//   ....[0]....
.L_20:
        /*0064*/ 	.word	0x000006e0


	//   ....[1]....
        /*0068*/ 	.word	0x00000760


	//----- nvinfo : EIATTR_REQNTID
	.align		4
.L_21:
        /*006c*/ 	.byte	0x04, 0x10
        /*006e*/ 	.short	(.L_23 - .L_22)
.L_22:
        /*0070*/ 	.word	0x00000080
        /*0074*/ 	.word	0x00000001
        /*0078*/ 	.word	0x00000001


	//----- nvinfo : EIATTR_CBANK_PARAM_SIZE
	.align		4
.L_23:
        /*007c*/ 	.byte	0x03, 0x19
        /*007e*/ 	.short	0x0020


	//----- nvinfo : EIATTR_PARAM_CBANK
	.align		4
        /*0080*/ 	.byte	0x04, 0x0a
        /*0082*/ 	.short	(.L_25 - .L_24)
	.align		4
.L_24:
        /*0084*/ 	.word	index@(.nv.constant0.triton_poi_fused_convolution_div_max_pool2d_with_indices_relu_sub_39)
        /*0088*/ 	.short	0x0210
        /*008a*/ 	.short	0x0020


	//----- nvinfo : EIATTR_SW_WAR
	.align		4
.L_25:
        /*008c*/ 	.byte	0x04, 0x36
        /*008e*/ 	.short	(.L_27 - .L_26)
.L_26:
        /*0090*/ 	.word	0x00000008
.L_27:


//--------------------- .nv.callgraph             --------------------------
	.section	.nv.callgraph,"",@"SHT_CUDA_CALLGRAPH"
	.align	4
	.sectionentsize	8
	.align		4
        /*0000*/ 	.word	0x00000000
	.align		4
        /*0004*/ 	.word	0xffffffff
	.align		4
        /*0008*/ 	.word	0x00000000
	.align		4
        /*000c*/ 	.word	0xfffffffe
	.align		4
        /*0010*/ 	.word	0x00000000
	.align		4
        /*0014*/ 	.word	0xfffffffd
	.align		4
        /*0018*/ 	.word	0x00000000
	.align		4
        /*001c*/ 	.word	0xfffffffc


//--------------------- .text.triton_poi_fused_convolution_div_max_pool2d_with_indices_relu_sub_39 --------------------------
	.section	.text.triton_poi_fused_convolution_div_max_pool2d_with_indices_relu_sub_39,"ax",@progbits
	.sectionflags	@"SHF_BARRIERS=1"
	.align	128
        .global         triton_poi_fused_convolution_div_max_pool2d_with_indices_relu_sub_39
        .type           triton_poi_fused_convolution_div_max_pool2d_with_indices_relu_sub_39,@function
        .size           triton_poi_fused_convolution_div_max_pool2d_with_indices_relu_sub_39,(.L_x_1 - triton_poi_fused_convolution_div_max_pool2d_with_indices_relu_sub_39)
        .other          triton_poi_fused_convolution_div_max_pool2d_with_indices_relu_sub_39,@"STO_CUDA_ENTRY STV_DEFAULT"
triton_poi_fused_convolution_div_max_pool2d_with_indices_relu_sub_39:
.text.triton_poi_fused_convolution_div_max_pool2d_with_indices_relu_sub_39:
[----:B------:R-:W0:Y:S02]  /*0000*/  LDC R1, c[0x0][0x28] ;  /* 0x00000a00ff017b82 */ /* 0x000e240000000800 */
[----:B------:R-:W1:Y:S01]  /*0010*/  S2R R3, SR_CTAID.Y ;  /* 0x0000000000037919 */ /* 0x000e620000002600 */
[----:B------:R-:W2:Y:S01]  /*0020*/  LDC.64 R4, c[0x0][0x210] ;  /* 0x00008400ff047b82 */ /* 0x000ea20000000a00 */
[----:B------:R-:W-:Y:S01]  /*0030*/  ULDC.64 UR6, c[0x0][0x208] ;  /* 0x0000820000067ab9 */ /* 0x000fe20000000a00 */
[----:B------:R-:W3:Y:S01]  /*0040*/  S2R R0, SR_TID.X ;  /* 0x0000000000007919 */ /* 0x000ee20000002100 */
[----:B------:R-:W4:Y:S01]  /*0050*/  S2R R9, SR_CTAID.X ;  /* 0x0000000000097919 */ /* 0x000f220000002500 */
[----:B-1----:R-:W-:Y:S01]  /*0060*/  IMAD.SHL.U32 R2, R3, 0x10, RZ ;  /* 0x0000001003027824 */ /* 0x002fe200078e00ff */
[----:B------:R-:W-:Y:S01]  /*0070*/  SHF.R.S32.HI R6, RZ, 0x1b, R3 ;  /* 0x0000001bff067819 */ /* 0x000fe20000011403 */
[----:B---3--:R-:W-:-:S03]  /*0080*/  IMAD.SHL.U32 R16, R0, 0x4, RZ ;  /* 0x0000000400107824 */ /* 0x008fc600078e00ff */
[----:B------:R-:W-:Y:S02]  /*0090*/  SGXT R6, R6, 0x1 ;  /* 0x000000010606781a */ /* 0x000fe40000000200 */
[----:B------:R-:W-:Y:S02]  /*00a0*/  SHF.R.U32.HI R20, RZ, 0x2, R0 ;  /* 0x00000002ff147819 */ /* 0x000fe40000011600 */
[----:B------:R-:W-:Y:S02]  /*00b0*/  LOP3.LUT R3, R2, 0xc, R16, 0xf8, !PT ;  /* 0x0000000c02037812 */ /* 0x000fe400078ef810 */
[----:B------:R-:W-:Y:S02]  /*00c0*/  SGXT.U32 R20, R20, 0x5 ;  /* 0x000000051414781a */ /* 0x000fe40000000000 */
[----:B------:R-:W-:Y:S02]  /*00d0*/  LEA.HI R8, R6, R3, RZ, 0x9 ;  /* 0x0000000306087211 */ /* 0x000fe400078f48ff */
[----:B------:R-:W1:Y:S02]  /*00e0*/  LDC.64 R6, c[0x0][0x218] ;  /* 0x00008600ff067b82 */ /* 0x000e640000000a00 */
[C---:B------:R-:W-:Y:S01]  /*00f0*/  LOP3.LUT R10, R8.reuse, 0xfffffe00, RZ, 0xc0, !PT ;  /* 0xfffffe00080a7812 */ /* 0x040fe200078ec0ff */
[----:B------:R-:W-:-:S04]  /*0100*/  IMAD.SHL.U32 R8, R8, 0x40, RZ ;  /* 0x0000004008087824 */ /* 0x000fc800078e00ff */
[----:B------:R-:W-:Y:S01]  /*0110*/  IMAD.IADD R13, R3, 0x1, -R10 ;  /* 0x00000001030d7824 */ /* 0x000fe200078e0a0a */
[----:B------:R-:W-:Y:S01]  /*0120*/  LOP3.LUT R10, R8, 0xffff8000, RZ, 0xc0, !PT ;  /* 0xffff8000080a7812 */ /* 0x000fe200078ec0ff */
[----:B----4-:R-:W-:-:S04]  /*0130*/  IMAD.SHL.U32 R3, R9, 0x40, RZ ;  /* 0x0000004009037824 */ /* 0x010fc800078e00ff */
[----:B------:R-:W-:Y:S01]  /*0140*/  IMAD.IADD R10, R13, 0x1, R10 ;  /* 0x000000010d0a7824 */ /* 0x000fe200078e020a */
[----:B------:R-:W-:Y:S02]  /*0150*/  LOP3.LUT R8, R3, R20, RZ, 0xfc, !PT ;  /* 0x0000001403087212 */ /* 0x000fe400078efcff */
[----:B------:R-:W-:Y:S02]  /*0160*/  LOP3.LUT R9, R3, 0x20, R20, 0xfe, !PT ;  /* 0x0000002003097812 */ /* 0x000fe400078efe14 */
[C---:B------:R-:W-:Y:S01]  /*0170*/  ISETP.GE.AND P0, PT, R8.reuse, 0x40, PT ;  /* 0x000000400800780c */ /* 0x040fe20003f06270 */
[--C-:B------:R-:W-:Y:S01]  /*0180*/  IMAD R19, R8, 0x200, R10.reuse ;  /* 0x0000020008137824 */ /* 0x100fe200078e020a */
[C---:B------:R-:W-:Y:S01]  /*0190*/  ISETP.GE.AND P1, PT, R9.reuse, 0x40, PT ;  /* 0x000000400900780c */ /* 0x040fe20003f26270 */
[----:B------:R-:W-:Y:S01]  /*01a0*/  IMAD R23, R9, 0x200, R10 ;  /* 0x0000020009177824 */ /* 0x000fe200078e020a */
[----:B------:R-:W-:Y:S02]  /*01b0*/  CS2R R8, SRZ ;  /* 0x0000000000087805 */ /* 0x000fe4000001ff00 */
[----:B------:R-:W-:Y:S01]  /*01c0*/  CS2R R10, SRZ ;  /* 0x00000000000a7805 */ /* 0x000fe2000001ff00 */
[----:B-1----:R-:W-:Y:S01]  /*01d0*/  IMAD.WIDE R12, R13, 0x4, R6 ;  /* 0x000000040d0c7825 */ /* 0x002fe200078e0206 */
[----:B------:R-:W-:-:S03]  /*01e0*/  CS2R R6, SRZ ;  /* 0x0000000000067805 */ /* 0x000fc6000001ff00 */
[--C-:B--2---:R-:W-:Y:S02]  /*01f0*/  IMAD.WIDE R18, R19, 0x4, R4.reuse ;  /* 0x0000000413127825 */ /* 0x104fe400078e0204 */
[----:B------:R-:W2:Y:S02]  /*0200*/  LDG.E.EL.128 R12, desc[UR6][R12.64] ;  /* 0x000000060c0c7981 */ /* 0x000ea4000c2e1d00 */
[----:B------:R-:W-:Y:S01]  /*0210*/  IMAD.WIDE R22, R23, 0x4, R4 ;  /* 0x0000000417167825 */ /* 0x000fe200078e0204 */
[----:B------:R-:W-:Y:S01]  /*0220*/  CS2R R4, SRZ ;  /* 0x0000000000047805 */ /* 0x000fe2000001ff00 */
[----:B------:R-:W2:Y:S05]  /*0230*/  @!P0 LDG.E.EL.128 R8, desc[UR6][R18.64] ;  /* 0x0000000612088981 */ /* 0x000eaa000c2e1d00 */
[----:B------:R1:W3:Y:S01]  /*0240*/  @!P1 LDG.E.EL.128 R4, desc[UR6][R22.64] ;  /* 0x0000000616049981 */ /* 0x0002e2000c2e1d00 */
[----:B------:R-:W4:Y:S01]  /*0250*/  S2UR UR5, SR_CgaCtaId ;  /* 0x00000000000579c3 */ /* 0x000f220000008800 */
[----:B------:R-:W-:Y:S01]  /*0260*/  IMAD.SHL.U32 R17, R0, 0x100, RZ ;  /* 0x0000010000117824 */ /* 0x000fe200078e00ff */
[----:B------:R-:W-:-:S04]  /*0270*/  UMOV UR4, 0x400 ;  /* 0x0000040000047882 */ /* 0x000fc80000000000 */
[----:B------:R-:W-:-:S04]  /*0280*/  LOP3.LUT R17, R17, 0x300, RZ, 0xc0, !PT ;  /* 0x0000030011117812 */ /* 0x000fc800078ec0ff */
[C---:B------:R-:W-:Y:S02]  /*0290*/  LOP3.LUT R24, R17.reuse, 0x40, RZ, 0xfc, !PT ;  /* 0x0000004011187812 */ /* 0x040fe400078efcff */
[C---:B------:R-:W-:Y:S02]  /*02a0*/  LOP3.LUT R25, R17.reuse, 0x80, RZ, 0xfc, !PT ;  /* 0x0000008011197812 */ /* 0x040fe400078efcff */
[C---:B------:R-:W-:Y:S02]  /*02b0*/  LOP3.LUT R21, R17.reuse, R20, RZ, 0xfc, !PT ;  /* 0x0000001411157212 */ /* 0x040fe400078efcff */
[----:B-1----:R-:W-:Y:S01]  /*02c0*/  LOP3.LUT R23, R17, 0xc0, RZ, 0xfc, !PT ;  /* 0x000000c011177812 */ /* 0x002fe200078efcff */
[----:B----4-:R-:W-:-:S06]  /*02d0*/  UPRMT UR4, UR5, 0x654, UR4 ;  /* 0x0000065405047896 */ /* 0x010fcc0008000004 */
[----:B------:R-:W-:Y:S02]  /*02e0*/  LEA.HI R20, R17, UR4, RZ, 0x1c ;  /* 0x0000000411147c11 */ /* 0x000fe4000f8fe0ff */
[----:B------:R-:W-:Y:S02]  /*02f0*/  LEA.HI R24, R24, UR4, RZ, 0x1c ;  /* 0x0000000418187c11 */ /* 0x000fe4000f8fe0ff */
[----:B------:R-:W-:Y:S02]  /*0300*/  LEA.HI R22, R25, UR4, RZ, 0x1c ;  /* 0x0000000419167c11 */ /* 0x000fe4000f8fe0ff */
[----:B------:R-:W-:Y:S01]  /*0310*/  LEA.HI R26, R23, UR4, RZ, 0x1c ;  /* 0x00000004171a7c11 */ /* 0x000fe2000f8fe0ff */
[C---:B------:R-:W-:Y:S02]  /*0320*/  IMAD R18, R21.reuse, 0x4, R20 ;  /* 0x0000000415127824 */ /* 0x040fe400078e0214 */
[C---:B------:R-:W-:Y:S02]  /*0330*/  IMAD R17, R21.reuse, 0x4, R24 ;  /* 0x0000000415117824 */ /* 0x040fe400078e0218 */
[----:B------:R-:W-:-:S02]  /*0340*/  IMAD R20, R21, 0x4, R22 ;  /* 0x0000000415147824 */ /* 0x000fc400078e0216 */
[----:B------:R-:W-:Y:S01]  /*0350*/  IMAD R19, R21, 0x4, R26 ;  /* 0x0000000415137824 */ /* 0x000fe200078e021a */
[C---:B--2---:R-:W-:Y:S01]  /*0360*/  FSETP.GEU.AND P6, PT, R12.reuse, -R8, PT ;  /* 0x800000080c00720b */ /* 0x044fe20003fce000 */
[----:B------:R-:W-:Y:S01]  /*0370*/  FADD R8, R12, R8 ;  /* 0x000000080c087221 */ /* 0x000fe20000000000 */
[C---:B------:R-:W-:Y:S01]  /*0380*/  FSETP.GEU.AND P2, PT, R13.reuse, -R9, PT ;  /* 0x800000090d00720b */ /* 0x040fe20003f4e000 */
[----:B------:R-:W-:Y:S01]  /*0390*/  FADD R9, R13, R9 ;  /* 0x000000090d097221 */ /* 0x000fe20000000000 */
[C---:B------:R-:W-:Y:S01]  /*03a0*/  FSETP.GEU.AND P4, PT, R14.reuse, -R10, PT ;  /* 0x8000000a0e00720b */ /* 0x040fe20003f8e000 */
[----:B------:R-:W-:Y:S01]  /*03b0*/  FADD R10, R14, R10 ;  /* 0x0000000a0e0a7221 */ /* 0x000fe20000000000 */
[C---:B------:R-:W-:Y:S01]  /*03c0*/  FSETP.GEU.AND P5, PT, R15.reuse, -R11, PT ;  /* 0x8000000b0f00720b */ /* 0x040fe20003fae000 */
[----:B------:R-:W-:Y:S01]  /*03d0*/  FADD R11, R15, R11 ;  /* 0x0000000b0f0b7221 */ /* 0x000fe20000000000 */
[C---:B---3--:R-:W-:Y:S01]  /*03e0*/  FSETP.GEU.AND P0, PT, R12.reuse, -R4, PT ;  /* 0x800000040c00720b */ /* 0x048fe20003f0e000 */
[----:B------:R-:W-:Y:S01]  /*03f0*/  FADD R4, R12, R4 ;  /* 0x000000040c047221 */ /* 0x000fe20000000000 */
[C---:B------:R-:W-:Y:S01]  /*0400*/  FSETP.GEU.AND P1, PT, R13.reuse, -R5, PT ;  /* 0x800000050d00720b */ /* 0x040fe20003f2e000 */
[----:B------:R-:W-:Y:S01]  /*0410*/  FADD R5, R13, R5 ;  /* 0x000000050d057221 */ /* 0x000fe20000000000 */
[C---:B------:R-:W-:Y:S01]  /*0420*/  FSETP.GEU.AND P3, PT, R14.reuse, -R6, PT ;  /* 0x800000060e00720b */ /* 0x040fe20003f6e000 */
[----:B------:R-:W-:Y:S01]  /*0430*/  FADD R6, R14, R6 ;  /* 0x000000060e067221 */ /* 0x000fe20000000000 */
[----:B------:R-:W-:-:S02]  /*0440*/  FSEL R13, R8, RZ, P6 ;  /* 0x000000ff080d7208 */ /* 0x000fc40003000000 */
[C---:B------:R-:W-:Y:S01]  /*0450*/  FSETP.GEU.AND P6, PT, R15.reuse, -R7, PT ;  /* 0x800000070f00720b */ /* 0x040fe20003fce000 */
[----:B------:R-:W-:Y:S01]  /*0460*/  FADD R15, R15, R7 ;  /* 0x000000070f0f7221 */ /* 0x000fe20000000000 */
[----:B------:R-:W-:Y:S02]  /*0470*/  FSEL R12, R9, RZ, P2 ;  /* 0x000000ff090c7208 */ /* 0x000fe40001000000 */
[----:B------:R-:W-:Y:S02]  /*0480*/  FSEL R9, R10, RZ, P4 ;  /* 0x000000ff0a097208 */ /* 0x000fe40002000000 */
[----:B------:R-:W-:Y:S01]  /*0490*/  FSEL R10, R11, RZ, P5 ;  /* 0x000000ff0b0a7208 */ /* 0x000fe20002800000 */
[----:B------:R-:W-:Y:S01]  /*04a0*/  STS [R18], R13 ;  /* 0x0000000d12007388 */ /* 0x000fe20000000800 */
[----:B------:R-:W-:Y:S02]  /*04b0*/  FSEL R21, R4, RZ, P0 ;  /* 0x000000ff04157208 */ /* 0x000fe40000000000 */
[----:B------:R-:W-:Y:S01]  /*04c0*/  FSEL R14, R5, RZ, P1 ;  /* 0x000000ff050e7208 */ /* 0x000fe20000800000 */
[----:B------:R-:W-:Y:S01]  /*04d0*/  STS [R17+0x100], R12 ;  /* 0x0001000c11007388 */ /* 0x000fe20000000800 */
[----:B------:R-:W-:-:S02]  /*04e0*/  FSEL R23, R6, RZ, P3 ;  /* 0x000000ff06177208 */ /* 0x000fc40001800000 */
[----:B------:R-:W-:Y:S01]  /*04f0*/  FSEL R22, R15, RZ, P6 ;  /* 0x000000ff0f167208 */ /* 0x000fe20003000000 */
[----:B------:R-:W-:Y:S04]  /*0500*/  STS [R20+0x200], R9 ;  /* 0x0002000914007388 */ /* 0x000fe80000000800 */
[----:B------:R1:W-:Y:S04]  /*0510*/  STS [R19+0x300], R10 ;  /* 0x0003000a13007388 */ /* 0x0003e80000000800 */
[----:B------:R-:W-:Y:S04]  /*0520*/  STS [R18+0x80], R21 ;  /* 0x0000801512007388 */ /* 0x000fe80000000800 */
[----:B------:R-:W-:Y:S01]  /*0530*/  STS [R17+0x180], R14 ;  /* 0x0001800e11007388 */ /* 0x000fe20000000800 */
[----:B------:R-:W-:Y:S01]  /*0540*/  SHF.R.U32.HI R7, RZ, 0x2, R0 ;  /* 0x00000002ff077819 */ /* 0x000fe20000011600 */
[----:B-1----:R-:W1:Y:S02]  /*0550*/  LDC.64 R10, c[0x0][0x220] ;  /* 0x00008800ff0a7b82 */ /* 0x002e640000000a00 */
[----:B------:R-:W-:Y:S04]  /*0560*/  STS [R20+0x280], R23 ;  /* 0x0002801714007388 */ /* 0x000fe80000000800 */
[----:B------:R-:W-:Y:S01]  /*0570*/  STS [R19+0x380], R22 ;  /* 0x0003801613007388 */ /* 0x000fe20000000800 */
[----:B------:R-:W-:-:S02]  /*0580*/  LOP3.LUT R7, R7, 0x1c, RZ, 0xc0, !PT ;  /* 0x0000001c07077812 */ /* 0x000fc400078ec0ff */
[----:B------:R-:W-:-:S03]  /*0590*/  LOP3.LUT R8, R16, 0x1fc, RZ, 0xc0, !PT ;  /* 0x000001fc10087812 */ /* 0x000fc600078ec0ff */
[----:B------:R-:W-:-:S04]  /*05a0*/  VIADD R7, R7, UR4 ;  /* 0x0000000407077c36 */ /* 0x000fc80008000000 */
[----:B------:R-:W-:Y:S01]  /*05b0*/  IMAD R12, R8, 0x4, R7 ;  /* 0x00000004080c7824 */ /* 0x000fe200078e0207 */
[----:B------:R-:W-:Y:S01]  /*05c0*/  BAR.SYNC.DEFER_BLOCKING 0x0 ;  /* 0x0000000000007b1d */ /* 0x000fe20000010000 */
[----:B------:R-:W-:-:S05]  /*05d0*/  SHF.R.U32.HI R9, RZ, 0x4, R0 ;  /* 0x00000004ff097819 */ /* 0x000fca0000011600 */
[----:B------:R-:W-:Y:S04]  /*05e0*/  LDS R4, [R12] ;  /* 0x000000000c047984 */ /* 0x000fe80000000800 */
[----:B------:R-:W-:Y:S04]  /*05f0*/  LDS R5, [R12+0x4] ;  /* 0x000004000c057984 */ /* 0x000fe80000000800 */
[----:B------:R-:W-:Y:S04]  /*0600*/  LDS R6, [R12+0x8] ;  /* 0x000008000c067984 */ /* 0x000fe80000000800 */
[----:B------:R-:W2:Y:S01]  /*0610*/  LDS R7, [R12+0xc] ;  /* 0x00000c000c077984 */ /* 0x000ea20000000800 */
[----:B------:R-:W-:-:S02]  /*0620*/  SGXT.U32 R9, R9, 0x3 ;  /* 0x000000030909781a */ /* 0x000fc40000000000 */
[----:B------:R-:W-:Y:S02]  /*0630*/  LOP3.LUT R16, R3, 0x3c, R16, 0xf8, !PT ;  /* 0x0000003c03107812 */ /* 0x000fe400078ef810 */
[----:B------:R-:W-:Y:S02]  /*0640*/  LOP3.LUT R0, R8, 0x200, RZ, 0xfc, !PT ;  /* 0x0000020008007812 */ /* 0x000fe400078efcff */
[----:B------:R-:W-:Y:S02]  /*0650*/  LOP3.LUT R9, R2, R9, RZ, 0xfc, !PT ;  /* 0x0000000902097212 */ /* 0x000fe400078efcff */
[----:B------:R-:W-:Y:S02]  /*0660*/  ISETP.GE.AND P0, PT, R16, 0x40, PT ;  /* 0x000000401000780c */ /* 0x000fe40003f06270 */
[----:B------:R-:W-:Y:S01]  /*0670*/  SHF.R.U32.HI R0, RZ, 0x4, R0 ;  /* 0x00000004ff007819 */ /* 0x000fe20000011600 */
[----:B------:R-:W-:-:S03]  /*0680*/  IMAD R9, R9, 0x40, R16 ;  /* 0x0000004009097824 */ /* 0x000fc600078e0210 */
[----:B------:R-:W-:Y:S01]  /*0690*/  LOP3.LUT R0, R0, 0x3c, RZ, 0xc0, !PT ;  /* 0x0000003c00007812 */ /* 0x000fe200078ec0ff */
[----:B-1----:R-:W-:-:S04]  /*06a0*/  IMAD.WIDE R2, R9, 0x4, R10 ;  /* 0x0000000409027825 */ /* 0x002fc800078e020a */
[----:B------:R-:W-:-:S04]  /*06b0*/  VIADD R13, R0, UR4 ;  /* 0x00000004000d7c36 */ /* 0x000fc80008000000 */
[----:B------:R-:W-:Y:S01]  /*06c0*/  IMAD R13, R8, 0x4, R13 ;  /* 0x00000004080d7824 */ /* 0x000fe200078e020d */
[----:B--2---:R1:W-:Y:S01]  /*06d0*/  @!P0 STG.E.128 desc[UR6][R2.64], R4 ;  /* 0x0000000402008986 */ /* 0x0043e2000c101d06 */
[----:B------:R-:W-:Y:S05]  /*06e0*/  @P0 EXIT ;  /* 0x000000000000094d */ /* 0x000fea0003800000 */
[----:B-1----:R-:W-:Y:S01]  /*06f0*/  LDS R4, [R13+0x800] ;  /* 0x000800000d047984 */ /* 0x002fe20000000800 */
[----:B------:R-:W-:-:S03]  /*0700*/  VIADD R9, R9, 0x200 ;  /* 0x0000020009097836 */ /* 0x000fc60000000000 */
[----:B------:R-:W-:Y:S01]  /*0710*/  LDS R5, [R13+0x804] ;  /* 0x000804000d057984 */ /* 0x000fe20000000800 */
[----:B------:R-:W-:-:S03]  /*0720*/  IMAD.WIDE R10, R9, 0x4, R10 ;  /* 0x00000004090a7825 */ /* 0x000fc600078e020a */
[----:B------:R-:W-:Y:S04]  /*0730*/  LDS R6, [R13+0x808] ;  /* 0x000808000d067984 */ /* 0x000fe80000000800 */
[----:B------:R-:W0:Y:S04]  /*0740*/  LDS R7, [R13+0x80c] ;  /* 0x00080c000d077984 */ /* 0x000e280000000800 */
[----:B0-----:R-:W-:Y:S01]  /*0750*/  STG.E.128 desc[UR6][R10.64], R4 ;  /* 0x000000040a007986 */ /* 0x001fe2000c101d06 */
[----:B------:R-:W-:Y:S05]  /*0760*/  EXIT ;  /* 0x000000000000794d */ /* 0x000fea0003800000 */
.L_x_0:
[----:B------:R-:W-:-:S00]  /*0770*/  BRA `(.L_x_0) ;  /* 0xfffffffc00fc7947 */ /* 0x000fc0000383ffff */
[----:B------:R-:W-:-:S00]  /*0780*/  NOP ;  /* 0x0000000000007918 */ /* 0x000fc00000000000 */
[----:B------:R-:W-:-:S00]  /*0790*/  NOP ;  /* 0x0000000000007918 */ /* 0x000fc00000000000 */
[----:B------:R-:W-:-:S00]  /*07a0*/  NOP ;  /* 0x0000000000007918 */ /* 0x000fc00000000000 */
[----:B------:R-:W-:-:S00]  /*07b0*/  NOP ;  /* 0x0000000000007918 */ /* 0x000fc00000000000 */
[----:B------:R-:W-:-:S00]  /*07c0*/  NOP ;  /* 0x0000000000007918 */ /* 0x000fc00000000000 */
[----:B------:R-:W-:-:S00]  /*07d0*/  NOP ;  /* 0x0000000000007918 */ /* 0x000fc00000000000 */
[----:B------:R-:W-:-:S00]  /*07e0*/  NOP ;  /* 0x0000000000007918 */ /* 0x000fc00000000000 */
[----:B------:R-:W-:-:S00]  /*07f0*/  NOP ;  /* 0x0000000000007918 */ /* 0x000fc00000000000 */
.L_x_1:


//--------------------- .nv.shared.triton_poi_fused_convolution_div_max_pool2d_with_indices_relu_sub_39 --------------------------
	.section	.nv.shared.triton_poi_fused_convolution_div_max_pool2d_with_indices_relu_sub_39,"aw",@nobits
	.sectionflags	@""
	.align	16
	.zero		1024


//--------------------- .nv.constant0.triton_poi_fused_convolution_div_max_pool2d_with_indices_relu_sub_39 --------------------------
	.section	.nv.constant0.triton_poi_fused_convolution_div_max_pool2d_with_indices_relu_sub_39,"a",@progbits
	.sectionflags	@""
	.align	4
.nv.constant0.triton_poi_fused_convolution_div_max_pool2d_with_indices_relu_sub_39:
	.zero		560
